//
// Generated by NVIDIA NVVM Compiler
//
// Compiler Build ID: CL-36424714
// Cuda compilation tools, release 13.0, V13.0.88
// Based on NVVM 20.0.0
//

.version 9.0
.target sm_100
.address_size 64

	// .globl	_Z11multiMatrixPiS_S_iPhi
// _ZZ11multiMatrixPiS_S_iPhiE3s_a has been demoted
// _ZZ11multiMatrixPiS_S_iPhiE3s_b has been demoted

.visible .entry _Z11multiMatrixPiS_S_iPhi(
	.param .u64 .ptr .align 1 _Z11multiMatrixPiS_S_iPhi_param_0,
	.param .u64 .ptr .align 1 _Z11multiMatrixPiS_S_iPhi_param_1,
	.param .u64 .ptr .align 1 _Z11multiMatrixPiS_S_iPhi_param_2,
	.param .u32 _Z11multiMatrixPiS_S_iPhi_param_3,
	.param .u64 .ptr .align 1 _Z11multiMatrixPiS_S_iPhi_param_4,
	.param .u32 _Z11multiMatrixPiS_S_iPhi_param_5
)
{
	.reg .pred 	%p<39>;
	.reg .b16 	%rs<44>;
	.reg .b32 	%r<233>;
	.reg .b64 	%rd<101>;
	// demoted variable
	.shared .align 4 .b8 _ZZ11multiMatrixPiS_S_iPhiE3s_a[1024];
	// demoted variable
	.shared .align 4 .b8 _ZZ11multiMatrixPiS_S_iPhiE3s_b[1024];
	ld.param.u64 	%rd24, [_Z11multiMatrixPiS_S_iPhi_param_0];
	ld.param.u64 	%rd25, [_Z11multiMatrixPiS_S_iPhi_param_1];
	ld.param.u64 	%rd23, [_Z11multiMatrixPiS_S_iPhi_param_2];
	ld.param.u32 	%r147, [_Z11multiMatrixPiS_S_iPhi_param_3];
	ld.param.u64 	%rd26, [_Z11multiMatrixPiS_S_iPhi_param_4];
	ld.param.u32 	%r144, [_Z11multiMatrixPiS_S_iPhi_param_5];
	cvta.to.global.u64 	%rd1, %rd25;
	cvta.to.global.u64 	%rd2, %rd24;
	cvta.to.global.u64 	%rd27, %rd26;
	mov.u32 	%r148, %ctaid.x;
	mov.u32 	%r149, %nctaid.x;
	mov.u32 	%r150, %ctaid.y;
	mad.lo.s32 	%r151, %r149, %r150, %r148;
	mov.u32 	%r152, %ntid.x;
	mov.u32 	%r153, %ntid.y;
	mov.u32 	%r154, %tid.x;
	mov.u32 	%r155, %tid.y;
	mad.lo.s32 	%r156, %r151, %r153, %r155;
	mad.lo.s32 	%r157, %r156, %r152, %r154;
	cvt.s64.s32 	%rd28, %r157;
	add.s64 	%rd3, %rd27, %rd28;
	mov.b16 	%rs1, 1;
	st.global.u8 	[%rd3], %rs1;
	mad.lo.s32 	%r158, %r152, %r148, %r154;
	mad.lo.s32 	%r159, %r153, %r150, %r155;
	mul.lo.s32 	%r160, %r147, %r159;
	add.s32 	%r1, %r160, %r158;
	mul.lo.s32 	%r2, %r147, %r147;
	shl.b32 	%r161, %r155, 6;
	mov.u32 	%r162, _ZZ11multiMatrixPiS_S_iPhiE3s_a;
	add.s32 	%r3, %r162, %r161;
	shl.b32 	%r163, %r154, 2;
	add.s32 	%r4, %r3, %r163;
	mov.u32 	%r164, _ZZ11multiMatrixPiS_S_iPhiE3s_b;
	add.s32 	%r6, %r164, %r163;
	add.s32 	%r5, %r6, %r161;
	max.s32 	%r165, %r158, %r159;
	setp.lt.s32 	%p1, %r165, %r147;
	neg.s32 	%r193, %r149;
	add.s32 	%r192, %r154, %r160;
	mad.lo.s32 	%r191, %r155, %r147, %r158;
	shl.b32 	%r10, %r147, 4;
	mov.b32 	%r195, 1;
	mov.b32 	%r201, 0;
	cvt.s64.s32 	%rd32, %r144;
	not.pred 	%p4, %p1;
$L__BB0_1:
	mul.lo.s32 	%r16, %r195, %r144;
	cvt.s64.s32 	%rd29, %r16;
	add.s64 	%rd4, %rd3, %rd29;
	mov.b16 	%rs2, 4;
	st.global.u8 	[%rd4], %rs2;
	setp.ge.s32 	%p2, %r192, %r2;
	@%p2 bra 	$L__BB0_3;
	add.s64 	%rd33, %rd4, %rd32;
	mov.b16 	%rs4, 6;
	st.global.u8 	[%rd33], %rs4;
	mul.wide.s32 	%rd34, %r192, 4;
	add.s64 	%rd35, %rd2, %rd34;
	ld.global.u32 	%r196, [%rd35];
	bra.uni 	$L__BB0_4;
$L__BB0_3:
	add.s64 	%rd31, %rd4, %rd32;
	mov.b16 	%rs3, 7;
	st.global.u8 	[%rd31], %rs3;
	mov.b32 	%r196, 0;
$L__BB0_4:
	st.shared.u32 	[%r4], %r196;
	setp.ge.s32 	%p3, %r191, %r2;
	@%p3 bra 	$L__BB0_6;
	shl.b32 	%r170, %r144, 1;
	add.s32 	%r171, %r16, %r170;
	cvt.s64.s32 	%rd38, %r171;
	add.s64 	%rd39, %rd3, %rd38;
	mov.b16 	%rs6, 10;
	st.global.u8 	[%rd39], %rs6;
	mul.wide.s32 	%rd40, %r191, 4;
	add.s64 	%rd41, %rd1, %rd40;
	ld.global.u32 	%r197, [%rd41];
	bra.uni 	$L__BB0_7;
$L__BB0_6:
	shl.b32 	%r168, %r144, 1;
	add.s32 	%r169, %r16, %r168;
	cvt.s64.s32 	%rd36, %r169;
	add.s64 	%rd37, %rd3, %rd36;
	mov.b16 	%rs5, 11;
	st.global.u8 	[%rd37], %rs5;
	mov.b32 	%r197, 0;
$L__BB0_7:
	st.shared.u32 	[%r5], %r197;
	add.s32 	%r230, %r195, 3;
	bar.sync 	0;
	@%p4 bra 	$L__BB0_57;
	add.s32 	%r198, %r195, 4;
	mad.lo.s32 	%r172, %r144, 3, %r16;
	cvt.s64.s32 	%rd42, %r172;
	add.s64 	%rd5, %rd3, %rd42;
	mov.b16 	%rs7, 15;
	st.global.u8 	[%rd5], %rs7;
	ld.shared.u32 	%r23, [%r3];
	setp.eq.s32 	%p5, %r23, 0;
	@%p5 bra 	$L__BB0_11;
	ld.shared.u32 	%r24, [%r6];
	setp.eq.s32 	%p6, %r24, 0;
	@%p6 bra 	$L__BB0_11;
	add.s32 	%r198, %r195, 5;
	add.s64 	%rd44, %rd5, %rd32;
	mov.b16 	%rs8, 19;
	st.global.u8 	[%rd44], %rs8;
	mad.lo.s32 	%r201, %r24, %r23, %r201;
$L__BB0_11:
	add.s32 	%r200, %r198, 1;
	mul.lo.s32 	%r173, %r198, %r144;
	cvt.s64.s32 	%rd45, %r173;
	add.s64 	%rd6, %rd3, %rd45;
	mov.b16 	%rs9, 20;
	st.global.u8 	[%rd6], %rs9;
	ld.shared.u32 	%r30, [%r3+4];
	setp.eq.s32 	%p7, %r30, 0;
	@%p7 bra 	$L__BB0_14;
	ld.shared.u32 	%r31, [%r6+64];
	setp.eq.s32 	%p8, %r31, 0;
	@%p8 bra 	$L__BB0_14;
	add.s32 	%r200, %r198, 2;
	add.s64 	%rd47, %rd6, %rd32;
	mov.b16 	%rs10, 19;
	st.global.u8 	[%rd47], %rs10;
	mad.lo.s32 	%r201, %r31, %r30, %r201;
$L__BB0_14:
	add.s32 	%r202, %r200, 1;
	mul.lo.s32 	%r174, %r200, %r144;
	cvt.s64.s32 	%rd48, %r174;
	add.s64 	%rd7, %rd3, %rd48;
	mov.b16 	%rs11, 20;
	st.global.u8 	[%rd7], %rs11;
	ld.shared.u32 	%r37, [%r3+8];
	setp.eq.s32 	%p9, %r37, 0;
	@%p9 bra 	$L__BB0_17;
	ld.shared.u32 	%r38, [%r6+128];
	setp.eq.s32 	%p10, %r38, 0;
	@%p10 bra 	$L__BB0_17;
	add.s32 	%r202, %r200, 2;
	add.s64 	%rd50, %rd7, %rd32;
	mov.b16 	%rs12, 19;
	st.global.u8 	[%rd50], %rs12;
	mad.lo.s32 	%r201, %r38, %r37, %r201;
$L__BB0_17:
	add.s32 	%r204, %r202, 1;
	mul.lo.s32 	%r175, %r202, %r144;
	cvt.s64.s32 	%rd51, %r175;
	add.s64 	%rd8, %rd3, %rd51;
	mov.b16 	%rs13, 20;
	st.global.u8 	[%rd8], %rs13;
	ld.shared.u32 	%r44, [%r3+12];
	setp.eq.s32 	%p11, %r44, 0;
	@%p11 bra 	$L__BB0_20;
	ld.shared.u32 	%r45, [%r6+192];
	setp.eq.s32 	%p12, %r45, 0;
	@%p12 bra 	$L__BB0_20;
	add.s32 	%r204, %r202, 2;
	add.s64 	%rd53, %rd8, %rd32;
	mov.b16 	%rs14, 19;
	st.global.u8 	[%rd53], %rs14;
	mad.lo.s32 	%r201, %r45, %r44, %r201;
$L__BB0_20:
	add.s32 	%r206, %r204, 1;
	mul.lo.s32 	%r176, %r204, %r144;
	cvt.s64.s32 	%rd54, %r176;
	add.s64 	%rd9, %rd3, %rd54;
	mov.b16 	%rs15, 20;
	st.global.u8 	[%rd9], %rs15;
	ld.shared.u32 	%r51, [%r3+16];
	setp.eq.s32 	%p13, %r51, 0;
	@%p13 bra 	$L__BB0_23;
	ld.shared.u32 	%r52, [%r6+256];
	setp.eq.s32 	%p14, %r52, 0;
	@%p14 bra 	$L__BB0_23;
	add.s32 	%r206, %r204, 2;
	add.s64 	%rd56, %rd9, %rd32;
	mov.b16 	%rs16, 19;
	st.global.u8 	[%rd56], %rs16;
	mad.lo.s32 	%r201, %r52, %r51, %r201;
$L__BB0_23:
	add.s32 	%r208, %r206, 1;
	mul.lo.s32 	%r177, %r206, %r144;
	cvt.s64.s32 	%rd57, %r177;
	add.s64 	%rd10, %rd3, %rd57;
	mov.b16 	%rs17, 20;
	st.global.u8 	[%rd10], %rs17;
	ld.shared.u32 	%r58, [%r3+20];
	setp.eq.s32 	%p15, %r58, 0;
	@%p15 bra 	$L__BB0_26;
	ld.shared.u32 	%r59, [%r6+320];
	setp.eq.s32 	%p16, %r59, 0;
	@%p16 bra 	$L__BB0_26;
	add.s32 	%r208, %r206, 2;
	add.s64 	%rd59, %rd10, %rd32;
	mov.b16 	%rs18, 19;
	st.global.u8 	[%rd59], %rs18;
	mad.lo.s32 	%r201, %r59, %r58, %r201;
$L__BB0_26:
	add.s32 	%r210, %r208, 1;
	mul.lo.s32 	%r178, %r208, %r144;
	cvt.s64.s32 	%rd60, %r178;
	add.s64 	%rd11, %rd3, %rd60;
	mov.b16 	%rs19, 20;
	st.global.u8 	[%rd11], %rs19;
	ld.shared.u32 	%r65, [%r3+24];
	setp.eq.s32 	%p17, %r65, 0;
	@%p17 bra 	$L__BB0_29;
	ld.shared.u32 	%r66, [%r6+384];
	setp.eq.s32 	%p18, %r66, 0;
	@%p18 bra 	$L__BB0_29;
	add.s32 	%r210, %r208, 2;
	add.s64 	%rd62, %rd11, %rd32;
	mov.b16 	%rs20, 19;
	st.global.u8 	[%rd62], %rs20;
	mad.lo.s32 	%r201, %r66, %r65, %r201;
$L__BB0_29:
	add.s32 	%r212, %r210, 1;
	mul.lo.s32 	%r179, %r210, %r144;
	cvt.s64.s32 	%rd63, %r179;
	add.s64 	%rd12, %rd3, %rd63;
	mov.b16 	%rs21, 20;
	st.global.u8 	[%rd12], %rs21;
	ld.shared.u32 	%r72, [%r3+28];
	setp.eq.s32 	%p19, %r72, 0;
	@%p19 bra 	$L__BB0_32;
	ld.shared.u32 	%r73, [%r6+448];
	setp.eq.s32 	%p20, %r73, 0;
	@%p20 bra 	$L__BB0_32;
	add.s32 	%r212, %r210, 2;
	add.s64 	%rd65, %rd12, %rd32;
	mov.b16 	%rs22, 19;
	st.global.u8 	[%rd65], %rs22;
	mad.lo.s32 	%r201, %r73, %r72, %r201;
$L__BB0_32:
	add.s32 	%r214, %r212, 1;
	mul.lo.s32 	%r180, %r212, %r144;
	cvt.s64.s32 	%rd66, %r180;
	add.s64 	%rd13, %rd3, %rd66;
	mov.b16 	%rs23, 20;
	st.global.u8 	[%rd13], %rs23;
	ld.shared.u32 	%r79, [%r3+32];
	setp.eq.s32 	%p21, %r79, 0;
	@%p21 bra 	$L__BB0_35;
	ld.shared.u32 	%r80, [%r6+512];
	setp.eq.s32 	%p22, %r80, 0;
	@%p22 bra 	$L__BB0_35;
	add.s32 	%r214, %r212, 2;
	add.s64 	%rd68, %rd13, %rd32;
	mov.b16 	%rs24, 19;
	st.global.u8 	[%rd68], %rs24;
	mad.lo.s32 	%r201, %r80, %r79, %r201;
$L__BB0_35:
	add.s32 	%r216, %r214, 1;
	mul.lo.s32 	%r181, %r214, %r144;
	cvt.s64.s32 	%rd69, %r181;
	add.s64 	%rd14, %rd3, %rd69;
	mov.b16 	%rs25, 20;
	st.global.u8 	[%rd14], %rs25;
	ld.shared.u32 	%r86, [%r3+36];
	setp.eq.s32 	%p23, %r86, 0;
	@%p23 bra 	$L__BB0_38;
	ld.shared.u32 	%r87, [%r6+576];
	setp.eq.s32 	%p24, %r87, 0;
	@%p24 bra 	$L__BB0_38;
	add.s32 	%r216, %r214, 2;
	add.s64 	%rd71, %rd14, %rd32;
	mov.b16 	%rs26, 19;
	st.global.u8 	[%rd71], %rs26;
	mad.lo.s32 	%r201, %r87, %r86, %r201;
$L__BB0_38:
	add.s32 	%r218, %r216, 1;
	mul.lo.s32 	%r182, %r216, %r144;
	cvt.s64.s32 	%rd72, %r182;
	add.s64 	%rd15, %rd3, %rd72;
	mov.b16 	%rs27, 20;
	st.global.u8 	[%rd15], %rs27;
	ld.shared.u32 	%r93, [%r3+40];
	setp.eq.s32 	%p25, %r93, 0;
	@%p25 bra 	$L__BB0_41;
	ld.shared.u32 	%r94, [%r6+640];
	setp.eq.s32 	%p26, %r94, 0;
	@%p26 bra 	$L__BB0_41;
	add.s32 	%r218, %r216, 2;
	add.s64 	%rd74, %rd15, %rd32;
	mov.b16 	%rs28, 19;
	st.global.u8 	[%rd74], %rs28;
	mad.lo.s32 	%r201, %r94, %r93, %r201;
$L__BB0_41:
	add.s32 	%r220, %r218, 1;
	mul.lo.s32 	%r183, %r218, %r144;
	cvt.s64.s32 	%rd75, %r183;
	add.s64 	%rd16, %rd3, %rd75;
	mov.b16 	%rs29, 20;
	st.global.u8 	[%rd16], %rs29;
	ld.shared.u32 	%r100, [%r3+44];
	setp.eq.s32 	%p27, %r100, 0;
	@%p27 bra 	$L__BB0_44;
	ld.shared.u32 	%r101, [%r6+704];
	setp.eq.s32 	%p28, %r101, 0;
	@%p28 bra 	$L__BB0_44;
	add.s32 	%r220, %r218, 2;
	add.s64 	%rd77, %rd16, %rd32;
	mov.b16 	%rs30, 19;
	st.global.u8 	[%rd77], %rs30;
	mad.lo.s32 	%r201, %r101, %r100, %r201;
$L__BB0_44:
	add.s32 	%r222, %r220, 1;
	mul.lo.s32 	%r184, %r220, %r144;
	cvt.s64.s32 	%rd78, %r184;
	add.s64 	%rd17, %rd3, %rd78;
	mov.b16 	%rs31, 20;
	st.global.u8 	[%rd17], %rs31;
	ld.shared.u32 	%r107, [%r3+48];
	setp.eq.s32 	%p29, %r107, 0;
	@%p29 bra 	$L__BB0_47;
	ld.shared.u32 	%r108, [%r6+768];
	setp.eq.s32 	%p30, %r108, 0;
	@%p30 bra 	$L__BB0_47;
	add.s32 	%r222, %r220, 2;
	add.s64 	%rd80, %rd17, %rd32;
	mov.b16 	%rs32, 19;
	st.global.u8 	[%rd80], %rs32;
	mad.lo.s32 	%r201, %r108, %r107, %r201;
$L__BB0_47:
	add.s32 	%r224, %r222, 1;
	mul.lo.s32 	%r185, %r222, %r144;
	cvt.s64.s32 	%rd81, %r185;
	add.s64 	%rd18, %rd3, %rd81;
	mov.b16 	%rs33, 20;
	st.global.u8 	[%rd18], %rs33;
	ld.shared.u32 	%r114, [%r3+52];
	setp.eq.s32 	%p31, %r114, 0;
	@%p31 bra 	$L__BB0_50;
	ld.shared.u32 	%r115, [%r6+832];
	setp.eq.s32 	%p32, %r115, 0;
	@%p32 bra 	$L__BB0_50;
	add.s32 	%r224, %r222, 2;
	add.s64 	%rd83, %rd18, %rd32;
	mov.b16 	%rs34, 19;
	st.global.u8 	[%rd83], %rs34;
	mad.lo.s32 	%r201, %r115, %r114, %r201;
$L__BB0_50:
	add.s32 	%r226, %r224, 1;
	mul.lo.s32 	%r186, %r224, %r144;
	cvt.s64.s32 	%rd84, %r186;
	add.s64 	%rd19, %rd3, %rd84;
	mov.b16 	%rs35, 20;
	st.global.u8 	[%rd19], %rs35;
	ld.shared.u32 	%r121, [%r3+56];
	setp.eq.s32 	%p33, %r121, 0;
	@%p33 bra 	$L__BB0_53;
	ld.shared.u32 	%r122, [%r6+896];
	setp.eq.s32 	%p34, %r122, 0;
	@%p34 bra 	$L__BB0_53;
	add.s32 	%r226, %r224, 2;
	add.s64 	%rd86, %rd19, %rd32;
	mov.b16 	%rs36, 19;
	st.global.u8 	[%rd86], %rs36;
	mad.lo.s32 	%r201, %r122, %r121, %r201;
$L__BB0_53:
	add.s32 	%r228, %r226, 1;
	mul.lo.s32 	%r187, %r226, %r144;
	cvt.s64.s32 	%rd87, %r187;
	add.s64 	%rd20, %rd3, %rd87;
	mov.b16 	%rs37, 20;
	st.global.u8 	[%rd20], %rs37;
	ld.shared.u32 	%r128, [%r3+60];
	setp.eq.s32 	%p35, %r128, 0;
	@%p35 bra 	$L__BB0_56;
	ld.shared.u32 	%r129, [%r6+960];
	setp.eq.s32 	%p36, %r129, 0;
	@%p36 bra 	$L__BB0_56;
	add.s32 	%r228, %r226, 2;
	add.s64 	%rd89, %rd20, %rd32;
	mov.b16 	%rs38, 19;
	st.global.u8 	[%rd89], %rs38;
	mad.lo.s32 	%r201, %r129, %r128, %r201;
$L__BB0_56:
	add.s32 	%r230, %r228, 1;
	mul.lo.s32 	%r188, %r228, %r144;
	cvt.s64.s32 	%rd90, %r188;
	add.s64 	%rd91, %rd3, %rd90;
	mov.b16 	%rs39, 20;
	st.global.u8 	[%rd91], %rs39;
$L__BB0_57:
	add.s32 	%r195, %r230, 1;
	mul.lo.s32 	%r189, %r230, %r144;
	cvt.s64.s32 	%rd92, %r189;
	add.s64 	%rd21, %rd3, %rd92;
	mov.b16 	%rs40, 22;
	st.global.u8 	[%rd21], %rs40;
	bar.sync 	0;
	add.s32 	%r193, %r193, 1;
	setp.ne.s32 	%p37, %r193, 0;
	add.s32 	%r192, %r192, 16;
	add.s32 	%r191, %r191, %r10;
	@%p37 bra 	$L__BB0_1;
	add.s32 	%r232, %r230, 2;
	add.s64 	%rd22, %rd21, %rd32;
	mov.b16 	%rs41, 25;
	st.global.u8 	[%rd22], %rs41;
	bar.sync 	0;
	@%p4 bra 	$L__BB0_60;
	add.s32 	%r232, %r230, 3;
	add.s64 	%rd95, %rd22, %rd32;
	mov.b16 	%rs42, 27;
	st.global.u8 	[%rd95], %rs42;
	cvta.to.global.u64 	%rd96, %rd23;
	mul.wide.s32 	%rd97, %r1, 4;
	add.s64 	%rd98, %rd96, %rd97;
	st.global.u32 	[%rd98], %r201;
$L__BB0_60:
	mul.lo.s32 	%r190, %r232, %r144;
	cvt.s64.s32 	%rd99, %r190;
	add.s64 	%rd100, %rd3, %rd99;
	mov.b16 	%rs43, 28;
	st.global.u8 	[%rd100], %rs43;
	ret;

}


// ===== COMPILED SASS (sm_100) =====

	.target	sm_100

	.elftype	@"ET_EXEC"


//--------------------- .note.nv.tkinfo           --------------------------
	.section	.note.nv.tkinfo,"",@"SHT_NOTE"
	.sectionflags	@"SHF_NOTE_NV_TKINFO"
	.tkinfo
        /*0018*/ 	.word	0x00000002
        /*0030*/ 	.string	""
        /*0030*/ 	.string	"ptxas"
        /*0030*/ 	.string	"Cuda compilation tools, release 13.0, V13.0.88"
        /*0030*/ 	.string	"Build cuda_13.0.r13.0/compiler.36424714_0"
        /*0030*/ 	.string	"-arch sm_100 -m 64 "



//--------------------- .note.nv.cuinfo           --------------------------
	.section	.note.nv.cuinfo,"",@"SHT_NOTE"
	.sectionflags	@"SHF_NOTE_NV_CUINFO"
        /*0018*/ 	.short	0x0002
        /*001a*/ 	.short	0x0064
        /*001c*/ 	.short	0x0082
	.zero		2


//--------------------- .nv.info                  --------------------------
	.section	.nv.info,"",@"SHT_CUDA_INFO"
	.align	4


	//----- nvinfo : EIATTR_REGCOUNT
	.align		4
        /*0000*/ 	.byte	0x04, 0x2f
        /*0002*/ 	.short	(.L_1 - .L_0)
	.align		4
.L_0:
        /*0004*/ 	.word	index@(_Z11multiMatrixPiS_S_iPhi)
        /*0008*/ 	.word	0x00000020


	//----- nvinfo : EIATTR_FRAME_SIZE
	.align		4
.L_1:
        /*000c*/ 	.byte	0x04, 0x11
        /*000e*/ 	.short	(.L_3 - .L_2)
	.align		4
.L_2:
        /*0010*/ 	.word	index@(_Z11multiMatrixPiS_S_iPhi)
        /*0014*/ 	.word	0x00000000


	//----- nvinfo : EIATTR_MIN_STACK_SIZE
	.align		4
.L_3:
        /*0018*/ 	.byte	0x04, 0x12
        /*001a*/ 	.short	(.L_5 - .L_4)
	.align		4
.L_4:
        /*001c*/ 	.word	index@(_Z11multiMatrixPiS_S_iPhi)
        /*0020*/ 	.word	0x00000000
.L_5:


//--------------------- .nv.compat                --------------------------
	.section	.nv.compat,"",@"SHT_CUDA_COMPAT_INFO"
	.align	4
        /*0000*/ 	.byte	0x02, 0x09, 0x00, 0x00, 0x02, 0x02, 0x01, 0x00, 0x02, 0x05, 0x05, 0x00, 0x03, 0x07, 0x01, 0x01
        /*0010*/ 	.byte	0x02, 0x03, 0x00, 0x00, 0x02, 0x06, 0x01, 0x00, 0x04, 0x0b, 0x08, 0x00, 0x09, 0x00, 0x00, 0x00
        /*0020*/ 	.byte	0x00, 0x00, 0x00, 0x00


//--------------------- .nv.info._Z11multiMatrixPiS_S_iPhi --------------------------
	.section	.nv.info._Z11multiMatrixPiS_S_iPhi,"",@"SHT_CUDA_INFO"
	.sectionflags	@""
	.align	4


	//----- nvinfo : EIATTR_CUDA_API_VERSION
	.align		4
        /*0000*/ 	.byte	0x04, 0x37
        /*0002*/ 	.short	(.L_7 - .L_6)
.L_6:
        /*0004*/ 	.word	0x00000082


	//----- nvinfo : EIATTR_KPARAM_INFO
	.align		4
.L_7:
        /*0008*/ 	.byte	0x04, 0x17
        /*000a*/ 	.short	(.L_9 - .L_8)
.L_8:
        /*000c*/ 	.word	0x00000000
        /*0010*/ 	.short	0x0005
        /*0012*/ 	.short	0x0028
        /*0014*/ 	.byte	0x00, 0xf0, 0x11, 0x00


	//----- nvinfo : EIATTR_KPARAM_INFO
	.align		4
.L_9:
        /*0018*/ 	.byte	0x04, 0x17
        /*001a*/ 	.short	(.L_11 - .L_10)
.L_10:
        /*001c*/ 	.word	0x00000000
        /*0020*/ 	.short	0x0004
        /*0022*/ 	.short	0x0020
        /*0024*/ 	.byte	0x00, 0xf5, 0x21, 0x00


	//----- nvinfo : EIATTR_KPARAM_INFO
	.align		4
.L_11:
        /*0028*/ 	.byte	0x04, 0x17
        /*002a*/ 	.short	(.L_13 - .L_12)
.L_12:
        /*002c*/ 	.word	0x00000000
        /*0030*/ 	.short	0x0003
        /*0032*/ 	.short	0x0018
        /*0034*/ 	.byte	0x00, 0xf0, 0x11, 0x00


	//----- nvinfo : EIATTR_KPARAM_INFO
	.align		4
.L_13:
        /*0038*/ 	.byte	0x04, 0x17
        /*003a*/ 	.short	(.L_15 - .L_14)
.L_14:
        /*003c*/ 	.word	0x00000000
        /*0040*/ 	.short	0x0002
        /*0042*/ 	.short	0x0010
        /*0044*/ 	.byte	0x00, 0xf5, 0x21, 0x00


	//----- nvinfo : EIATTR_KPARAM_INFO
	.align		4
.L_15:
        /*0048*/ 	.byte	0x04, 0x17
        /*004a*/ 	.short	(.L_17 - .L_16)
.L_16:
        /*004c*/ 	.word	0x00000000
        /*0050*/ 	.short	0x0001
        /*0052*/ 	.short	0x0008
        /*0054*/ 	.byte	0x00, 0xf5, 0x21, 0x00


	//----- nvinfo : EIATTR_KPARAM_INFO
	.align		4
.L_17:
        /*0058*/ 	.byte	0x04, 0x17
        /*005a*/ 	.short	(.L_19 - .L_18)
.L_18:
        /*005c*/ 	.word	0x00000000
        /*0060*/ 	.short	0x0000
        /*0062*/ 	.short	0x0000
        /*0064*/ 	.byte	0x00, 0xf5, 0x21, 0x00


	//----- nvinfo : EIATTR_SPARSE_MMA_MASK
	.align		4
.L_19:
        /*0068*/ 	.byte	0x03, 0x50
        /*006a*/ 	.short	0x0000


	//----- nvinfo : EIATTR_MAXREG_COUNT
	.align		4
        /*006c*/ 	.byte	0x03, 0x1b
        /*006e*/ 	.short	0x00ff


	//----- nvinfo : EIATTR_NUM_BARRIERS
	.align		4
        /*0070*/ 	.byte	0x02, 0x4c
        /*0072*/ 	.byte	0x01
	.zero		1


	//----- nvinfo : EIATTR_MERCURY_ISA_VERSION
	.align		4
        /*0074*/ 	.byte	0x03, 0x5f
        /*0076*/ 	.short	0x0101


	//----- nvinfo : EIATTR_VRC_CTA_INIT_COUNT
	.align		4
        /*0078*/ 	.byte	0x02, 0x4a
	.zero		1
	.zero		1


	//----- nvinfo : EIATTR_EXIT_INSTR_OFFSETS
	.align		4
        /*007c*/ 	.byte	0x04, 0x1c
        /*007e*/ 	.short	(.L_21 - .L_20)


	//   ....[0]....
.L_20:
        /*0080*/ 	.word	0x000018c0


	//----- nvinfo : EIATTR_CRS_STACK_SIZE
	.align		4
.L_21:
        /*0084*/ 	.byte	0x04, 0x1e
        /*0086*/ 	.short	(.L_23 - .L_22)
.L_22:
        /*0088*/ 	.word	0x00000000


	//----- nvinfo : EIATTR_CBANK_PARAM_SIZE
	.align		4
.L_23:
        /*008c*/ 	.byte	0x03, 0x19
        /*008e*/ 	.short	0x002c


	//----- nvinfo : EIATTR_PARAM_CBANK
	.align		4
        /*0090*/ 	.byte	0x04, 0x0a
        /*0092*/ 	.short	(.L_25 - .L_24)
	.align		4
.L_24:
        /*0094*/ 	.word	index@(.nv.constant0._Z11multiMatrixPiS_S_iPhi)
        /*0098*/ 	.short	0x0380
        /*009a*/ 	.short	0x002c


	//----- nvinfo : EIATTR_SW_WAR
	.align		4
.L_25:
        /*009c*/ 	.byte	0x04, 0x36
        /*009e*/ 	.short	(.L_27 - .L_26)
.L_26:
        /*00a0*/ 	.word	0x00000008
.L_27:


//--------------------- .nv.callgraph             --------------------------
	.section	.nv.callgraph,"",@"SHT_CUDA_CALLGRAPH"
	.align	4
	.sectionentsize	8
	.align		4
        /*0000*/ 	.word	0x00000000
	.align		4
        /*0004*/ 	.word	0xffffffff
	.align		4
        /*0008*/ 	.word	0x00000000
	.align		4
        /*000c*/ 	.word	0xfffffffe
	.align		4
        /*0010*/ 	.word	0x00000000
	.align		4
        /*0014*/ 	.word	0xfffffffd
	.align		4
        /*0018*/ 	.word	0x00000000
	.align		4
        /*001c*/ 	.word	0xfffffffc


//--------------------- .text._Z11multiMatrixPiS_S_iPhi --------------------------
	.section	.text._Z11multiMatrixPiS_S_iPhi,"ax",@progbits
	.align	128
        .global         _Z11multiMatrixPiS_S_iPhi
        .type           _Z11multiMatrixPiS_S_iPhi,@function
        .size           _Z11multiMatrixPiS_S_iPhi,(.L_x_38 - _Z11multiMatrixPiS_S_iPhi)
        .other          _Z11multiMatrixPiS_S_iPhi,@"STO_CUDA_ENTRY STV_DEFAULT"
_Z11multiMatrixPiS_S_iPhi:
.text._Z11multiMatrixPiS_S_iPhi:
[----:B------:R-:W-:Y:S01]  /*0000*/  LDC R1, c[0x0][0x37c] ;  /* 0x0000df00ff017b82 */ /* 0x000fe20000000800 */
[----:B------:R-:W0:Y:S07]  /*0010*/  S2R R20, SR_TID.Y ;  /* 0x0000000000147919 */ /* 0x000e2e0000002200 */
[----:B------:R-:W-:Y:S01]  /*0020*/  S2UR UR8, SR_CTAID.X ;  /* 0x00000000000879c3 */ /* 0x000fe20000002500 */
[----:B------:R-:W1:Y:S01]  /*0030*/  LDCU UR6, c[0x0][0x370] ;  /* 0x00006e00ff0677ac */ /* 0x000e620008000800 */
[----:B------:R-:W-:Y:S01]  /*0040*/  IMAD.MOV.U32 R4, RZ, RZ, 0x1 ;  /* 0x00000001ff047424 */ /* 0x000fe200078e00ff */
[----:B------:R-:W2:Y:S01]  /*0050*/  S2R R8, SR_TID.X ;  /* 0x0000000000087919 */ /* 0x000ea20000002100 */
[----:B------:R-:W-:Y:S01]  /*0060*/  IMAD.MOV.U32 R21, RZ, RZ, 0x1 ;  /* 0x00000001ff157424 */ /* 0x000fe200078e00ff */
[----:B------:R-:W3:Y:S03]  /*0070*/  LDCU.64 UR12, c[0x0][0x3a0] ;  /* 0x00007400ff0c77ac */ /* 0x000ee60008000a00 */
[----:B------:R-:W1:Y:S01]  /*0080*/  S2UR UR9, SR_CTAID.Y ;  /* 0x00000000000979c3 */ /* 0x000e620000002600 */
[----:B------:R-:W4:Y:S01]  /*0090*/  LDCU.64 UR10, c[0x0][0x358] ;  /* 0x00006b00ff0a77ac */ /* 0x000f220008000a00 */
[----:B------:R-:W5:Y:S06]  /*00a0*/  LDCU UR7, c[0x0][0x3a8] ;  /* 0x00007500ff0777ac */ /* 0x000f6c0008000800 */
[----:B------:R-:W2:Y:S08]  /*00b0*/  LDC R19, c[0x0][0x360] ;  /* 0x0000d800ff137b82 */ /* 0x000eb00000000800 */
[----:B------:R-:W0:Y:S01]  /*00c0*/  LDC R18, c[0x0][0x364] ;  /* 0x0000d900ff127b82 */ /* 0x000e220000000800 */
[----:B-----5:R-:W-:-:S07]  /*00d0*/  USHF.R.S32.HI UR7, URZ, 0x1f, UR7 ;  /* 0x0000001fff077899 */ /* 0x020fce0008011407 */
[----:B------:R-:W5:Y:S01]  /*00e0*/  S2UR UR5, SR_CgaCtaId ;  /* 0x00000000000579c3 */ /* 0x000f620000008800 */
[----:B-1----:R-:W-:-:S07]  /*00f0*/  UIMAD UR4, UR6, UR9, UR8 ;  /* 0x00000009060472a4 */ /* 0x002fce000f8e0208 */
[----:B------:R-:W1:Y:S01]  /*0100*/  LDC R2, c[0x0][0x398] ;  /* 0x0000e600ff027b82 */ /* 0x000e620000000800 */
[C-C-:B0-----:R-:W-:Y:S01]  /*0110*/  IMAD R0, R18.reuse, UR4, R20.reuse ;  /* 0x0000000412007c24 */ /* 0x141fe2000f8e0214 */
[----:B------:R-:W-:Y:S01]  /*0120*/  UMOV UR4, 0x400 ;  /* 0x0000040000047882 */ /* 0x000fe20000000000 */
[----:B------:R-:W-:Y:S02]  /*0130*/  IMAD R18, R18, UR9, R20 ;  /* 0x0000000912127c24 */ /* 0x000fe4000f8e0214 */
[--C-:B--2---:R-:W-:Y:S02]  /*0140*/  IMAD R0, R0, R19, R8.reuse ;  /* 0x0000001300007224 */ /* 0x104fe400078e0208 */
[----:B------:R-:W-:Y:S01]  /*0150*/  IMAD R19, R19, UR8, R8 ;  /* 0x0000000813137c24 */ /* 0x000fe2000f8e0208 */
[----:B-----5:R-:W-:Y:S02]  /*0160*/  ULEA UR9, UR5, UR4, 0x18 ;  /* 0x0000000405097291 */ /* 0x020fe4000f8ec0ff */
[----:B---3--:R-:W-:Y:S01]  /*0170*/  IADD3 R6, P0, PT, R0, UR12, RZ ;  /* 0x0000000c00067c10 */ /* 0x008fe2000ff1e0ff */
[----:B------:R-:W0:Y:S01]  /*0180*/  LDCU UR12, c[0x0][0x398] ;  /* 0x00007300ff0c77ac */ /* 0x000e220008000800 */
[----:B------:R-:W-:-:S02]  /*0190*/  VIMNMX R3, PT, PT, R19, R18, !PT ;  /* 0x0000001213037248 */ /* 0x000fc40007fe0100 */
[----:B------:R-:W-:Y:S01]  /*01a0*/  LEA.HI.X.SX32 R7, R0, UR13, 0x1, P0 ;  /* 0x0000000d00077c11 */ /* 0x000fe200080f0eff */
[----:B------:R-:W-:Y:S01]  /*01b0*/  UIADD3 UR4, UPT, UPT, UR4, 0x400, URZ ;  /* 0x0000040004047890 */ /* 0x000fe2000fffe0ff */
[----:B------:R-:W2:Y:S03]  /*01c0*/  LDC R0, c[0x0][0x3a8] ;  /* 0x0000ea00ff007b82 */ /* 0x000ea60000000800 */
[----:B------:R-:W-:Y:S01]  /*01d0*/  ULEA UR4, UR5, UR4, 0x18 ;  /* 0x0000000405047291 */ /* 0x000fe2000f8ec0ff */
[----:B----4-:R3:W-:Y:S01]  /*01e0*/  STG.E.U8 desc[UR10][R6.64], R4 ;  /* 0x0000000406007986 */ /* 0x0107e2000c10110a */
[----:B------:R-:W-:-:S04]  /*01f0*/  UIADD3 UR5, UPT, UPT, -UR6, URZ, URZ ;  /* 0x000000ff06057290 */ /* 0x000fc8000fffe1ff */
[----:B------:R-:W-:Y:S02]  /*0200*/  LEA R5, R8, UR4, 0x2 ;  /* 0x0000000408057c11 */ /* 0x000fe4000f8e10ff */
[----:B0-----:R-:W-:Y:S01]  /*0210*/  ISETP.GE.AND P0, PT, R3, UR12, PT ;  /* 0x0000000c03007c0c */ /* 0x001fe2000bf06270 */
[----:B------:R-:W-:Y:S01]  /*0220*/  IMAD R17, R18, UR12, R8 ;  /* 0x0000000c12117c24 */ /* 0x000fe2000f8e0208 */
[----:B------:R-:W-:Y:S01]  /*0230*/  LEA R3, R20, UR9, 0x6 ;  /* 0x0000000914037c11 */ /* 0x000fe2000f8e30ff */
[--C-:B------:R-:W-:Y:S01]  /*0240*/  IMAD R18, R18, UR12, R19.reuse ;  /* 0x0000000c12127c24 */ /* 0x100fe2000f8e0213 */
[----:B------:R-:W-:Y:S02]  /*0250*/  UIMAD UR8, UR12, UR12, URZ ;  /* 0x0000000c0c0872a4 */ /* 0x000fe4000f8e02ff */
[----:B------:R-:W-:Y:S02]  /*0260*/  IMAD R19, R20, UR12, R19 ;  /* 0x0000000c14137c24 */ /* 0x000fe4000f8e0213 */
[----:B---3--:R-:W-:-:S02]  /*0270*/  IMAD.MOV.U32 R4, RZ, RZ, RZ ;  /* 0x000000ffff047224 */ /* 0x008fc400078e00ff */
[----:B------:R-:W-:Y:S02]  /*0280*/  IMAD R16, R8, 0x4, R3 ;  /* 0x0000000408107824 */ /* 0x000fe400078e0203 */
[----:B-1----:R-:W-:-:S07]  /*0290*/  IMAD R20, R20, 0x40, R5 ;  /* 0x0000004014147824 */ /* 0x002fce00078e0205 */
.L_x_34:
[----:B------:R-:W-:Y:S01]  /*02a0*/  ISETP.GE.AND P2, PT, R17, UR8, PT ;  /* 0x0000000811007c0c */ /* 0x000fe2000bf46270 */
[----:B--2---:R-:W-:Y:S01]  /*02b0*/  IMAD R23, R21, R0, RZ ;  /* 0x0000000015177224 */ /* 0x004fe200078e02ff */
[----:B------:R-:W-:Y:S01]  /*02c0*/  ISETP.GE.AND P1, PT, R19, UR8, PT ;  /* 0x0000000813007c0c */ /* 0x000fe2000bf26270 */
[----:B------:R-:W-:Y:S02]  /*02d0*/  IMAD.MOV.U32 R22, RZ, RZ, 0x4 ;  /* 0x00000004ff167424 */ /* 0x000fe400078e00ff */
[----:B------:R-:W-:Y:S01]  /*02e0*/  IMAD R13, R0, 0x2, R23 ;  /* 0x00000002000d7824 */ /* 0x000fe200078e0217 */
[C---:B------:R-:W-:Y:S01]  /*02f0*/  IADD3 R24, P3, PT, R23.reuse, R6, RZ ;  /* 0x0000000617187210 */ /* 0x040fe20007f7e0ff */
[----:B------:R-:W-:Y:S02]  /*0300*/  IMAD.MOV.U32 R26, RZ, RZ, 0x6 ;  /* 0x00000006ff1a7424 */ /* 0x000fe400078e00ff */
[----:B------:R-:W-:Y:S01]  /*0310*/  IMAD.MOV.U32 R28, RZ, RZ, 0x7 ;  /* 0x00000007ff1c7424 */ /* 0x000fe200078e00ff */
[----:B------:R-:W-:Y:S01]  /*0320*/  LEA.HI.X.SX32 R25, R23, R7, 0x1, P3 ;  /* 0x0000000717197211 */ /* 0x000fe200018f0eff */
[----:B------:R-:W-:Y:S01]  /*0330*/  IMAD.MOV.U32 R29, RZ, RZ, 0xa ;  /* 0x0000000aff1d7424 */ /* 0x000fe200078e00ff */
[----:B------:R-:W-:Y:S01]  /*0340*/  IADD3 R14, P3, PT, R24, R0, RZ ;  /* 0x00000000180e7210 */ /* 0x000fe20007f7e0ff */
[----:B0-----:R-:W0:Y:S02]  /*0350*/  @!P2 LDC.64 R10, c[0x0][0x380] ;  /* 0x0000e000ff0aab82 */ /* 0x001e240000000a00 */
[----:B------:R1:W-:Y:S01]  /*0360*/  STG.E.U8 desc[UR10][R24.64], R22 ;  /* 0x0000001618007986 */ /* 0x0003e2000c10110a */
[----:B------:R-:W-:-:S02]  /*0370*/  IADD3.X R15, PT, PT, R25, UR7, RZ, P3, !PT ;  /* 0x00000007190f7c10 */ /* 0x000fc40009ffe4ff */
[----:B------:R-:W-:-:S03]  /*0380*/  IADD3 R12, P3, PT, R13, R6, RZ ;  /* 0x000000060d0c7210 */ /* 0x000fc60007f7e0ff */
[----:B------:R-:W2:Y:S01]  /*0390*/  @!P1 LDC.64 R8, c[0x0][0x388] ;  /* 0x0000e200ff089b82 */ /* 0x000ea20000000a00 */
[----:B------:R-:W-:Y:S01]  /*03a0*/  LEA.HI.X.SX32 R13, R13, R7, 0x1, P3 ;  /* 0x000000070d0d7211 */ /* 0x000fe200018f0eff */
[----:B------:R3:W-:Y:S01]  /*03b0*/  @!P2 STG.E.U8 desc[UR10][R14.64], R26 ;  /* 0x0000001a0e00a986 */ /* 0x0007e2000c10110a */
[----:B0-----:R-:W-:-:S05]  /*03c0*/  @!P2 IMAD.WIDE R10, R17, 0x4, R10 ;  /* 0x00000004110aa825 */ /* 0x001fca00078e020a */
[----:B-1----:R0:W4:Y:S01]  /*03d0*/  @!P2 LDG.E R25, desc[UR10][R10.64] ;  /* 0x0000000a0a19a981 */ /* 0x002122000c1e1900 */
[----:B--2---:R-:W-:-:S03]  /*03e0*/  @!P1 IMAD.WIDE R8, R19, 0x4, R8 ;  /* 0x0000000413089825 */ /* 0x004fc600078e0208 */
[----:B------:R3:W-:Y:S04]  /*03f0*/  @P2 STG.E.U8 desc[UR10][R14.64], R28 ;  /* 0x0000001c0e002986 */ /* 0x0007e8000c10110a */
[----:B------:R3:W-:Y:S04]  /*0400*/  @!P1 STG.E.U8 desc[UR10][R12.64], R29 ;  /* 0x0000001d0c009986 */ /* 0x0007e8000c10110a */
[----:B------:R-:W2:Y:S01]  /*0410*/  @!P1 LDG.E R27, desc[UR10][R8.64] ;  /* 0x0000000a081b9981 */ /* 0x000ea2000c1e1900 */
[----:B------:R-:W-:Y:S01]  /*0420*/  IMAD.MOV.U32 R22, RZ, RZ, 0xb ;  /* 0x0000000bff167424 */ /* 0x000fe200078e00ff */
[----:B------:R-:W-:Y:S04]  /*0430*/  BSSY.RECONVERGENT B0, `(.L_x_0) ;  /* 0x0000126000007945 */ /* 0x000fe80003800200 */
[----:B------:R-:W-:Y:S01]  /*0440*/  @P1 PRMT R9, R22, 0x7610, R9 ;  /* 0x0000761016091816 */ /* 0x000fe20000000009 */
[----:B0-----:R-:W-:-:S04]  /*0450*/  VIADD R11, R21, 0x3 ;  /* 0x00000003150b7836 */ /* 0x001fc80000000000 */
[----:B------:R3:W-:Y:S01]  /*0460*/  @P1 STG.E.U8 desc[UR10][R12.64], R9 ;  /* 0x000000090c001986 */ /* 0x0007e2000c10110a */
[----:B------:R-:W-:-:S05]  /*0470*/  @P2 IMAD.MOV.U32 R25, RZ, RZ, RZ ;  /* 0x000000ffff192224 */ /* 0x000fca00078e00ff */
[----:B----4-:R3:W-:Y:S01]  /*0480*/  STS [R16], R25 ;  /* 0x0000001910007388 */ /* 0x0107e20000000800 */
[----:B------:R-:W-:-:S05]  /*0490*/  @P1 IMAD.MOV.U32 R27, RZ, RZ, RZ ;  /* 0x000000ffff1b1224 */ /* 0x000fca00078e00ff */
[----:B--2---:R3:W-:Y:S01]  /*04a0*/  STS [R20], R27 ;  /* 0x0000001b14007388 */ /* 0x0047e20000000800 */
[----:B------:R-:W-:Y:S06]  /*04b0*/  BAR.SYNC.DEFER_BLOCKING 0x0 ;  /* 0x0000000000007b1d */ /* 0x000fec0000010000 */
[----:B------:R-:W-:Y:S05]  /*04c0*/  @P0 BRA `(.L_x_1) ;  /* 0x0000001000700947 */ /* 0x000fea0003800000 */
[----:B---3--:R-:W0:Y:S01]  /*04d0*/  LDS.128 R12, [R3] ;  /* 0x00000000030c7984 */ /* 0x008e220000000c00 */
[----:B------:R-:W-:Y:S01]  /*04e0*/  IMAD R23, R0, 0x3, R23 ;  /* 0x0000000300177824 */ /* 0x000fe200078e0217 */
[----:B------:R-:W-:Y:S01]  /*04f0*/  BSSY.RECONVERGENT B1, `(.L_x_2) ;  /* 0x0000011000017945 */ /* 0x000fe20003800200 */
[----:B------:R-:W-:Y:S01]  /*0500*/  IMAD.MOV.U32 R24, RZ, RZ, 0xf ;  /* 0x0000000fff187424 */ /* 0x000fe200078e00ff */
[----:B------:R1:W2:Y:S01]  /*0510*/  LDS.128 R8, [R3+0x10] ;  /* 0x0000100003087984 */ /* 0x0002a20000000c00 */
[----:B------:R-:W-:Y:S01]  /*0520*/  VIADD R27, R21, 0x4 ;  /* 0x00000004151b7836 */ /* 0x000fe20000000000 */
[----:B------:R-:W-:-:S04]  /*0530*/  IADD3 R22, P2, PT, R23, R6, RZ ;  /* 0x0000000617167210 */ /* 0x000fc80007f5e0ff */
[----:B------:R-:W-:-:S05]  /*0540*/  LEA.HI.X.SX32 R23, R23, R7, 0x1, P2 ;  /* 0x0000000717177211 */ /* 0x000fca00010f0eff */
[----:B------:R1:W-:Y:S01]  /*0550*/  STG.E.U8 desc[UR10][R22.64], R24 ;  /* 0x0000001816007986 */ /* 0x0003e2000c10110a */
[----:B0-----:R-:W-:-:S13]  /*0560*/  ISETP.NE.AND P1, PT, R12, RZ, PT ;  /* 0x000000ff0c00720c */ /* 0x001fda0003f25270 */
[----:B-12---:R-:W-:Y:S05]  /*0570*/  @!P1 BRA `(.L_x_3) ;  /* 0x0000000000209947 */ /* 0x006fea0003800000 */
[----:B------:R-:W0:Y:S01]  /*0580*/  LDS R25, [R5] ;  /* 0x0000000005197984 */ /* 0x000e220000000800 */
[----:B------:R-:W-:Y:S01]  /*0590*/  IMAD.MOV.U32 R24, RZ, RZ, 0x13 ;  /* 0x00000013ff187424 */ /* 0x000fe200078e00ff */
[----:B0-----:R-:W-:-:S13]  /*05a0*/  ISETP.NE.AND P1, PT, R25, RZ, PT ;  /* 0x000000ff1900720c */ /* 0x001fda0003f25270 */
[----:B------:R-:W-:Y:S01]  /*05b0*/  @P1 IADD3 R22, P2, PT, R22, R0, RZ ;  /* 0x0000000016161210 */ /* 0x000fe20007f5e0ff */
[----:B------:R-:W-:Y:S02]  /*05c0*/  @P1 IMAD R4, R12, R25, R4 ;  /* 0x000000190c041224 */ /* 0x000fe400078e0204 */
[----:B------:R-:W-:Y:S01]  /*05d0*/  @P1 VIADD R27, R21, 0x5 ;  /* 0x00000005151b1836 */ /* 0x000fe20000000000 */
[----:B------:R-:W-:-:S05]  /*05e0*/  @P1 IADD3.X R23, PT, PT, R23, UR7, RZ, P2, !PT ;  /* 0x0000000717171c10 */ /* 0x000fca00097fe4ff */
[----:B------:R0:W-:Y:S04]  /*05f0*/  @P1 STG.E.U8 desc[UR10][R22.64], R24 ;  /* 0x0000001816001986 */ /* 0x0001e8000c10110a */
.L_x_3:
[----:B------:R-:W-:Y:S05]  /*0600*/  BSYNC.RECONVERGENT B1 ;  /* 0x0000000000017941 */ /* 0x000fea0003800200 */
.L_x_2:
[----:B------:R-:W-:Y:S01]  /*0610*/  IMAD R21, R27, R0, RZ ;  /* 0x000000001b157224 */ /* 0x000fe200078e02ff */
[----:B------:R-:W-:Y:S01]  /*0620*/  ISETP.NE.AND P1, PT, R13, RZ, PT ;  /* 0x000000ff0d00720c */ /* 0x000fe20003f25270 */
[----:B------:R-:W-:Y:S01]  /*0630*/  IMAD.MOV.U32 R12, RZ, RZ, 0x14 ;  /* 0x00000014ff0c7424 */ /* 0x000fe200078e00ff */
[----:B------:R-:W-:Y:S01]  /*0640*/  BSSY.RECONVERGENT B1, `(.L_x_4) ;  /* 0x000000f000017945 */ /* 0x000fe20003800200 */
[----:B------:R-:W-:Y:S01]  /*0650*/  VIADD R25, R27, 0x1 ;  /* 0x000000011b197836 */ /* 0x000fe20000000000 */
[----:B0-----:R-:W-:-:S04]  /*0660*/  IADD3 R22, P2, PT, R21, R6, RZ ;  /* 0x0000000615167210 */ /* 0x001fc80007f5e0ff */
[----:B------:R-:W-:Y:S02]  /*0670*/  LEA.HI.X.SX32 R23, R21, R7, 0x1, P2 ;  /* 0x0000000715177211 */ /* 0x000fe400010f0eff */
[----:B------:R-:W-:-:S05]  /*0680*/  PRMT R21, R12, 0x7610, R21 ;  /* 0x000076100c157816 */ /* 0x000fca0000000015 */
[----:B------:R0:W-:Y:S01]  /*0690*/  STG.E.U8 desc[UR10][R22.64], R21 ;  /* 0x0000001516007986 */ /* 0x0001e2000c10110a */
[----:B------:R-:W-:Y:S05]  /*06a0*/  @!P1 BRA `(.L_x_5) ;  /* 0x0000000000209947 */ /* 0x000fea0003800000 */
[----:B------:R-:W1:Y:S01]  /*06b0*/  LDS R12, [R5+0x40] ;  /* 0x00004000050c7984 */ /* 0x000e620000000800 */
[----:B------:R-:W-:Y:S01]  /*06c0*/  IMAD.MOV.U32 R24, RZ, RZ, 0x13 ;  /* 0x00000013ff187424 */ /* 0x000fe200078e00ff */
[----:B-1----:R-:W-:-:S13]  /*06d0*/  ISETP.NE.AND P1, PT, R12, RZ, PT ;  /* 0x000000ff0c00720c */ /* 0x002fda0003f25270 */
[----:B0-----:R-:W-:Y:S01]  /*06e0*/  @P1 IADD3 R22, P2, PT, R22, R0, RZ ;  /* 0x0000000016161210 */ /* 0x001fe20007f5e0ff */
[----:B------:R-:W-:Y:S02]  /*06f0*/  @P1 IMAD R4, R12, R13, R4 ;  /* 0x0000000d0c041224 */ /* 0x000fe400078e0204 */
[----:B------:R-:W-:Y:S01]  /*0700*/  @P1 VIADD R25, R27, 0x2 ;  /* 0x000000021b191836 */ /* 0x000fe20000000000 */
[----:B------:R-:W-:-:S05]  /*0710*/  @P1 IADD3.X R23, PT, PT, R23, UR7, RZ, P2, !PT ;  /* 0x0000000717171c10 */ /* 0x000fca00097fe4ff */
[----:B------:R1:W-:Y:S04]  /*0720*/  @P1 STG.E.U8 desc[UR10][R22.64], R24 ;  /* 0x0000001816001986 */ /* 0x0003e8000c10110a */
.L_x_5:
[----:B------:R-:W-:Y:S05]  /*0730*/  BSYNC.RECONVERGENT B1 ;  /* 0x0000000000017941 */ /* 0x000fea0003800200 */
.L_x_4:
[C---:B------:R-:W-:Y:S01]  /*0740*/  IMAD R13, R25.reuse, R0, RZ ;  /* 0x00000000190d7224 */ /* 0x040fe200078e02ff */
[----:B------:R-:W-:Y:S01]  /*0750*/  ISETP.NE.AND P1, PT, R14, RZ, PT ;  /* 0x000000ff0e00720c */ /* 0x000fe20003f25270 */
[----:B------:R-:W-:Y:S01]  /*0760*/  BSSY.RECONVERGENT B1, `(.L_x_6) ;  /* 0x000000e000017945 */ /* 0x000fe20003800200 */
[----:B01----:R-:W-:Y:S02]  /*0770*/  VIADD R23, R25, 0x1 ;  /* 0x0000000119177836 */ /* 0x003fe40000000000 */
[----:B------:R-:W-:-:S04]  /*0780*/  IADD3 R12, P2, PT, R13, R6, RZ ;  /* 0x000000060d0c7210 */ /* 0x000fc80007f5e0ff */
[----:B------:R-:W-:-:S05]  /*0790*/  LEA.HI.X.SX32 R13, R13, R7, 0x1, P2 ;  /* 0x000000070d0d7211 */ /* 0x000fca00010f0eff */
        /* <DEDUP_REMOVED lines=10> */
.L_x_7:
[----:B------:R-:W-:Y:S05]  /*0840*/  BSYNC.RECONVERGENT B1 ;  /* 0x0000000000017941 */ /* 0x000fea0003800200 */
.L_x_6:
[----:B01----:R-:W-:Y:S01]  /*0850*/  IMAD R13, R23, R0, RZ ;  /* 0x00000000170d7224 */ /* 0x003fe200078e02ff */
[----:B------:R-:W-:Y:S01]  /*0860*/  ISETP.NE.AND P1, PT, R15, RZ, PT ;  /* 0x000000ff0f00720c */ /* 0x000fe20003f25270 */
[----:B------:R-:W-:Y:S01]  /*0870*/  BSSY.RECONVERGENT B1, `(.L_x_8) ;  /* 0x000000e000017945 */ /* 0x000fe20003800200 */
[----:B------:R-:W-:Y:S02]  /*0880*/  VIADD R25, R23, 0x1 ;  /* 0x0000000117197836 */ /* 0x000fe40000000000 */
        /* <DEDUP_REMOVED lines=12> */
.L_x_9:
[----:B------:R-:W-:Y:S05]  /*0950*/  BSYNC.RECONVERGENT B1 ;  /* 0x0000000000017941 */ /* 0x000fea0003800200 */
.L_x_8:
[C---:B01----:R-:W-:Y:S01]  /*0960*/  IMAD R13, R25.reuse, R0, RZ ;  /* 0x00000000190d7224 */ /* 0x043fe200078e02ff */
        /* <DEDUP_REMOVED lines=15> */
.L_x_11:
[----:B------:R-:W-:Y:S05]  /*0a60*/  BSYNC.RECONVERGENT B1 ;  /* 0x0000000000017941 */ /* 0x000fea0003800200 */
.L_x_10:
[----:B01----:R0:W1:Y:S01]  /*0a70*/  LDS.128 R12, [R3+0x20] ;  /* 0x00002000030c7984 */ /* 0x0030620000000c00 */
[----:B------:R-:W-:Y:S01]  /*0a80*/  IMAD R23, R27, R0, RZ ;  /* 0x000000001b177224 */ /* 0x000fe200078e02ff */
[----:B------:R-:W-:Y:S01]  /*0a90*/  ISETP.NE.AND P1, PT, R9, RZ, PT ;  /* 0x000000ff0900720c */ /* 0x000fe20003f25270 */
[----:B------:R-:W-:Y:S01]  /*0aa0*/  BSSY.RECONVERGENT B1, `(.L_x_12) ;  /* 0x000000e000017945 */ /* 0x000fe20003800200 */
[----:B------:R-:W-:Y:S02]  /*0ab0*/  VIADD R25, R27, 0x1 ;  /* 0x000000011b197836 */ /* 0x000fe40000000000 */
[----:B------:R-:W-:-:S04]  /*0ac0*/  IADD3 R22, P2, PT, R23, R6, RZ ;  /* 0x0000000617167210 */ /* 0x000fc80007f5e0ff */
[----:B------:R-:W-:-:S05]  /*0ad0*/  LEA.HI.X.SX32 R23, R23, R7, 0x1, P2 ;  /* 0x0000000717177211 */ /* 0x000fca00010f0eff */
[----:B------:R0:W-:Y:S01]  /*0ae0*/  STG.E.U8 desc[UR10][R22.64], R21 ;  /* 0x0000001516007986 */ /* 0x0001e2000c10110a */
[----:B------:R-:W-:Y:S05]  /*0af0*/  @!P1 BRA `(.L_x_13) ;  /* 0x0000000000209947 */ /* 0x000fea0003800000 */
[----:B------:R-:W2:Y:S01]  /*0b00*/  LDS R8, [R5+0x140] ;  /* 0x0001400005087984 */ /* 0x000ea20000000800 */
[----:B------:R-:W-:Y:S01]  /*0b10*/  IMAD.MOV.U32 R24, RZ, RZ, 0x13 ;  /* 0x00000013ff187424 */ /* 0x000fe200078e00ff */
[----:B--2---:R-:W-:-:S13]  /*0b20*/  ISETP.NE.AND P1, PT, R8, RZ, PT ;  /* 0x000000ff0800720c */ /* 0x004fda0003f25270 */
[----:B0-----:R-:W-:Y:S01]  /*0b30*/  @P1 IADD3 R22, P2, PT, R22, R0, RZ ;  /* 0x0000000016161210 */ /* 0x001fe20007f5e0ff */
[----:B------:R-:W-:Y:S02]  /*0b40*/  @P1 IMAD R4, R8, R9, R4 ;  /* 0x0000000908041224 */ /* 0x000fe400078e0204 */
[----:B------:R-:W-:Y:S01]  /*0b50*/  @P1 VIADD R25, R27, 0x2 ;  /* 0x000000021b191836 */ /* 0x000fe20000000000 */
[----:B------:R-:W-:-:S05]  /*0b60*/  @P1 IADD3.X R23, PT, PT, R23, UR7, RZ, P2, !PT ;  /* 0x0000000717171c10 */ /* 0x000fca00097fe4ff */
[----:B------:R2:W-:Y:S04]  /*0b70*/  @P1 STG.E.U8 desc[UR10][R22.64], R24 ;  /* 0x0000001816001986 */ /* 0x0005e8000c10110a */
.L_x_13:
[----:B------:R-:W-:Y:S05]  /*0b80*/  BSYNC.RECONVERGENT B1 ;  /* 0x0000000000017941 */ /* 0x000fea0003800200 */
.L_x_12:
[C---:B------:R-:W-:Y:S01]  /*0b90*/  IMAD R9, R25.reuse, R0, RZ ;  /* 0x0000000019097224 */ /* 0x040fe200078e02ff */
[----:B------:R-:W-:Y:S01]  /*0ba0*/  ISETP.NE.AND P1, PT, R10, RZ, PT ;  /* 0x000000ff0a00720c */ /* 0x000fe20003f25270 */
[----:B------:R-:W-:Y:S01]  /*0bb0*/  BSSY.RECONVERGENT B1, `(.L_x_14) ;  /* 0x000000e000017945 */ /* 0x000fe20003800200 */
[----:B0-2---:R-:W-:Y:S02]  /*0bc0*/  VIADD R23, R25, 0x1 ;  /* 0x0000000119177836 */ /* 0x005fe40000000000 */
        /* <DEDUP_REMOVED lines=12> */
.L_x_15:
[----:B------:R-:W-:Y:S05]  /*0c90*/  BSYNC.RECONVERGENT B1 ;  /* 0x0000000000017941 */ /* 0x000fea0003800200 */
.L_x_14:
[----:B0-2---:R-:W-:Y:S01]  /*0ca0*/  IMAD R9, R23, R0, RZ ;  /* 0x0000000017097224 */ /* 0x005fe200078e02ff */
        /* <DEDUP_REMOVED lines=15> */
.L_x_17:
[----:B------:R-:W-:Y:S05]  /*0da0*/  BSYNC.RECONVERGENT B1 ;  /* 0x0000000000017941 */ /* 0x000fea0003800200 */
.L_x_16:
[C---:B0-2---:R-:W-:Y:S01]  /*0db0*/  IMAD R9, R25.reuse, R0, RZ ;  /* 0x0000000019097224 */ /* 0x045fe200078e02ff */
[----:B-1----:R-:W-:Y:S01]  /*0dc0*/  ISETP.NE.AND P1, PT, R12, RZ, PT ;  /* 0x000000ff0c00720c */ /* 0x002fe20003f25270 */
        /* <DEDUP_REMOVED lines=14> */
.L_x_19:
[----:B------:R-:W-:Y:S05]  /*0eb0*/  BSYNC.RECONVERGENT B1 ;  /* 0x0000000000017941 */ /* 0x000fea0003800200 */
.L_x_18:
        /* <DEDUP_REMOVED lines=17> */
.L_x_21:
[----:B------:R-:W-:Y:S05]  /*0fd0*/  BSYNC.RECONVERGENT B1 ;  /* 0x0000000000017941 */ /* 0x000fea0003800200 */
.L_x_20:
        /* <DEDUP_REMOVED lines=16> */
.L_x_23:
[----:B------:R-:W-:Y:S05]  /*10e0*/  BSYNC.RECONVERGENT B1 ;  /* 0x0000000000017941 */ /* 0x000fea0003800200 */
.L_x_22:
        /* <DEDUP_REMOVED lines=16> */
.L_x_25:
[----:B------:R-:W-:Y:S05]  /*11f0*/  BSYNC.RECONVERGENT B1 ;  /* 0x0000000000017941 */ /* 0x000fea0003800200 */
.L_x_24:
        /* <DEDUP_REMOVED lines=16> */
.L_x_27:
[----:B------:R-:W-:Y:S05]  /*1300*/  BSYNC.RECONVERGENT B1 ;  /* 0x0000000000017941 */ /* 0x000fea0003800200 */
.L_x_26:
        /* <DEDUP_REMOVED lines=16> */
.L_x_29:
[----:B------:R-:W-:Y:S05]  /*1410*/  BSYNC.RECONVERGENT B1 ;  /* 0x0000000000017941 */ /* 0x000fea0003800200 */
.L_x_28:
        /* <DEDUP_REMOVED lines=16> */
.L_x_31:
[----:B------:R-:W-:Y:S05]  /*1520*/  BSYNC.RECONVERGENT B1 ;  /* 0x0000000000017941 */ /* 0x000fea0003800200 */
.L_x_30:
        /* <DEDUP_REMOVED lines=16> */
.L_x_33:
[----:B------:R-:W-:Y:S05]  /*1630*/  BSYNC.RECONVERGENT B1 ;  /* 0x0000000000017941 */ /* 0x000fea0003800200 */
.L_x_32:
[C---:B01----:R-:W-:Y:S02]  /*1640*/  IMAD R9, R15.reuse, R0, RZ ;  /* 0x000000000f097224 */ /* 0x043fe400078e02ff */
[----:B------:R-:W-:-:S03]  /*1650*/  VIADD R11, R15, 0x1 ;  /* 0x000000010f0b7836 */ /* 0x000fc60000000000 */
[----:B------:R-:W-:-:S04]  /*1660*/  IADD3 R8, P1, PT, R9, R6, RZ ;  /* 0x0000000609087210 */ /* 0x000fc80007f3e0ff */
[----:B------:R-:W-:-:S05]  /*1670*/  LEA.HI.X.SX32 R9, R9, R7, 0x1, P1 ;  /* 0x0000000709097211 */ /* 0x000fca00008f0eff */
[----:B------:R0:W-:Y:S04]  /*1680*/  STG.E.U8 desc[UR10][R8.64], R21 ;  /* 0x0000001508007986 */ /* 0x0001e8000c10110a */
.L_x_1:
[----:B------:R-:W-:Y:S05]  /*1690*/  BSYNC.RECONVERGENT B0 ;  /* 0x0000000000007941 */ /* 0x000fea0003800200 */
.L_x_0:
[----:B0--3--:R-:W-:Y:S01]  /*16a0*/  IMAD R9, R11, R0, RZ ;  /* 0x000000000b097224 */ /* 0x009fe200078e02ff */
[----:B------:R-:W-:Y:S01]  /*16b0*/  UIADD3 UR5, UPT, UPT, UR5, 0x1, URZ ;  /* 0x0000000105057890 */ /* 0x000fe2000fffe0ff */
[----:B------:R-:W-:Y:S02]  /*16c0*/  IMAD.MOV.U32 R10, RZ, RZ, 0x16 ;  /* 0x00000016ff0a7424 */ /* 0x000fe400078e00ff */
[----:B------:R-:W-:Y:S01]  /*16d0*/  VIADD R17, R17, 0x10 ;  /* 0x0000001011117836 */ /* 0x000fe20000000000 */
[C---:B------:R-:W-:Y:S01]  /*16e0*/  IADD3 R8, P1, PT, R9.reuse, R6, RZ ;  /* 0x0000000609087210 */ /* 0x040fe20007f3e0ff */
[----:B------:R-:W-:Y:S01]  /*16f0*/  UISETP.NE.AND UP0, UPT, UR5, URZ, UPT ;  /* 0x000000ff0500728c */ /* 0x000fe2000bf05270 */
[----:B------:R-:W-:Y:S02]  /*1700*/  IMAD R19, R2, 0x10, R19 ;  /* 0x0000001002137824 */ /* 0x000fe400078e0213 */
[----:B------:R-:W-:Y:S01]  /*1710*/  LEA.HI.X.SX32 R9, R9, R7, 0x1, P1 ;  /* 0x0000000709097211 */ /* 0x000fe200008f0eff */
[----:B------:R-:W-:-:S04]  /*1720*/  VIADD R21, R11, 0x1 ;  /* 0x000000010b157836 */ /* 0x000fc80000000000 */
[----:B------:R0:W-:Y:S01]  /*1730*/  STG.E.U8 desc[UR10][R8.64], R10 ;  /* 0x0000000a08007986 */ /* 0x0001e2000c10110a */
[----:B------:R-:W-:Y:S06]  /*1740*/  BAR.SYNC.DEFER_BLOCKING 0x0 ;  /* 0x0000000000007b1d */ /* 0x000fec0000010000 */
[----:B------:R-:W-:Y:S05]  /*1750*/  BRA.U UP0, `(.L_x_34) ;  /* 0xffffffe900d07547 */ /* 0x000fea000b83ffff */
[----:B------:R-:W-:Y:S01]  /*1760*/  IADD3 R2, P1, PT, R8, R0, RZ ;  /* 0x0000000008027210 */ /* 0x000fe20007f3e0ff */
[----:B0-----:R-:W-:Y:S01]  /*1770*/  IMAD.MOV.U32 R8, RZ, RZ, 0x19 ;  /* 0x00000019ff087424 */ /* 0x001fe200078e00ff */
[----:B------:R-:W-:Y:S01]  /*1780*/  BSSY.RECONVERGENT B0, `(.L_x_35) ;  /* 0x000000e000007945 */ /* 0x000fe20003800200 */
[----:B------:R-:W-:Y:S01]  /*1790*/  VIADD R5, R11, 0x2 ;  /* 0x000000020b057836 */ /* 0x000fe20000000000 */
[----:B------:R-:W-:-:S05]  /*17a0*/  IADD3.X R3, PT, PT, R9, UR7, RZ, P1, !PT ;  /* 0x0000000709037c10 */ /* 0x000fca0008ffe4ff */
[----:B------:R0:W-:Y:S01]  /*17b0*/  STG.E.U8 desc[UR10][R2.64], R8 ;  /* 0x0000000802007986 */ /* 0x0001e2000c10110a */
[----:B------:R-:W-:Y:S06]  /*17c0*/  BAR.SYNC.DEFER_BLOCKING 0x0 ;  /* 0x0000000000007b1d */ /* 0x000fec0000010000 */
[----:B------:R-:W-:Y:S05]  /*17d0*/  @P0 BRA `(.L_x_36) ;  /* 0x0000000000200947 */ /* 0x000fea0003800000 */
[----:B0-----:R-:W0:Y:S01]  /*17e0*/  LDC.64 R8, c[0x0][0x390] ;  /* 0x0000e400ff087b82 */ /* 0x001e220000000a00 */
[----:B------:R-:W-:Y:S01]  /*17f0*/  IADD3 R2, P0, PT, R2, R0, RZ ;  /* 0x0000000002027210 */ /* 0x000fe20007f1e0ff */
[----:B------:R-:W-:Y:S02]  /*1800*/  IMAD.MOV.U32 R10, RZ, RZ, 0x1b ;  /* 0x0000001bff0a7424 */ /* 0x000fe400078e00ff */
[----:B------:R-:W-:Y:S01]  /*1810*/  VIADD R5, R11, 0x3 ;  /* 0x000000030b057836 */ /* 0x000fe20000000000 */
[----:B------:R-:W-:-:S05]  /*1820*/  IADD3.X R3, PT, PT, R3, UR7, RZ, P0, !PT ;  /* 0x0000000703037c10 */ /* 0x000fca00087fe4ff */
[----:B------:R1:W-:Y:S01]  /*1830*/  STG.E.U8 desc[UR10][R2.64], R10 ;  /* 0x0000000a02007986 */ /* 0x0003e2000c10110a */
[----:B0-----:R-:W-:-:S05]  /*1840*/  IMAD.WIDE R18, R18, 0x4, R8 ;  /* 0x0000000412127825 */ /* 0x001fca00078e0208 */
[----:B------:R1:W-:Y:S02]  /*1850*/  STG.E desc[UR10][R18.64], R4 ;  /* 0x0000000412007986 */ /* 0x0003e4000c10190a */
.L_x_36:
[----:B------:R-:W-:Y:S05]  /*1860*/  BSYNC.RECONVERGENT B0 ;  /* 0x0000000000007941 */ /* 0x000fea0003800200 */
.L_x_35:
[----:B------:R-:W-:Y:S02]  /*1870*/  IMAD R5, R5, R0, RZ ;  /* 0x0000000005057224 */ /* 0x000fe400078e02ff */
[----:B------:R-:W-:-:S03]  /*1880*/  IMAD.MOV.U32 R0, RZ, RZ, 0x1c ;  /* 0x0000001cff007424 */ /* 0x000fc600078e00ff */
[----:B01----:R-:W-:-:S04]  /*1890*/  IADD3 R2, P0, PT, R5, R6, RZ ;  /* 0x0000000605027210 */ /* 0x003fc80007f1e0ff */
[----:B------:R-:W-:-:S05]  /*18a0*/  LEA.HI.X.SX32 R3, R5, R7, 0x1, P0 ;  /* 0x0000000705037211 */ /* 0x000fca00000f0eff */
[----:B------:R-:W-:Y:S01]  /*18b0*/  STG.E.U8 desc[UR10][R2.64], R0 ;  /* 0x0000000002007986 */ /* 0x000fe2000c10110a */
[----:B------:R-:W-:Y:S05]  /*18c0*/  EXIT ;  /* 0x000000000000794d */ /* 0x000fea0003800000 */
.L_x_37:
[----:B------:R-:W-:-:S00]  /*18d0*/  BRA `(.L_x_37) ;  /* 0xfffffffc00fc7947 */ /* 0x000fc0000383ffff */
[----:B------:R-:W-:-:S00]  /*18e0*/  NOP ;  /* 0x0000000000007918 */ /* 0x000fc00000000000 */
        /* <DEDUP_REMOVED lines=9> */
.L_x_38:


//--------------------- .nv.shared._Z11multiMatrixPiS_S_iPhi --------------------------
	.section	.nv.shared._Z11multiMatrixPiS_S_iPhi,"aw",@nobits
	.sectionflags	@""
	.align	4
.nv.shared._Z11multiMatrixPiS_S_iPhi:
	.zero		3072


//--------------------- .nv.shared.reserved.0     --------------------------
	.section	.nv.shared.reserved.0,"aw",@nobits
	.weak		__nv_reservedSMEM_offset_0_alias
	.size		__nv_reservedSMEM_offset_0_alias, 0, 64
	.other		__nv_reservedSMEM_offset_0_alias,@"STO_CUDA_RESERVED_SHARED STV_DEFAULT"
__nv_reservedSMEM_offset_0_alias:
	.zero		0
	.zero		64


//--------------------- .nv.constant0._Z11multiMatrixPiS_S_iPhi --------------------------
	.section	.nv.constant0._Z11multiMatrixPiS_S_iPhi,"a",@progbits
	.sectionflags	@""
	.align	4
.nv.constant0._Z11multiMatrixPiS_S_iPhi:
	.zero		940


//--------------------- SYMBOLS --------------------------

	.type		.nv.reservedSmem.offset0,@object
	.size		.nv.reservedSmem.offset0,0x4
	.type		.nv.reservedSmem.cap,@object
	.size		.nv.reservedSmem.cap,0x4
